//
// Generated by NVIDIA NVVM Compiler
//
// Compiler Build ID: CL-36424714
// Cuda compilation tools, release 13.0, V13.0.88
// Based on NVVM 20.0.0
//

.version 9.0
.target sm_100
.address_size 64

	// .globl	_Z12factorKernelxxPx

.visible .entry _Z12factorKernelxxPx(
	.param .u64 _Z12factorKernelxxPx_param_0,
	.param .u64 _Z12factorKernelxxPx_param_1,
	.param .u64 .ptr .align 1 _Z12factorKernelxxPx_param_2
)
{
	.reg .pred 	%p<8>;
	.reg .b32 	%r<10>;
	.reg .b64 	%rd<20>;

	ld.param.u64 	%rd9, [_Z12factorKernelxxPx_param_0];
	ld.param.u64 	%rd10, [_Z12factorKernelxxPx_param_1];
	ld.param.u64 	%rd11, [_Z12factorKernelxxPx_param_2];
	cvta.to.global.u64 	%rd1, %rd11;
	mov.u32 	%r3, %ctaid.x;
	mov.u32 	%r1, %ntid.x;
	mov.u32 	%r4, %tid.x;
	mad.lo.s32 	%r2, %r3, %r1, %r4;
	setp.ne.s32 	%p1, %r2, 0;
	and.b64  	%rd12, %rd9, 1;
	setp.eq.b64 	%p2, %rd12, 1;
	or.pred  	%p3, %p1, %p2;
	@%p3 bra 	$L__BB0_2;
	atom.global.min.s64 	%rd13, [%rd1], 2;
$L__BB0_2:
	mul.wide.u32 	%rd14, %r2, 2;
	add.s64 	%rd18, %rd14, 3;
	setp.gt.s64 	%p4, %rd18, %rd10;
	@%p4 bra 	$L__BB0_10;
	mov.u32 	%r5, %nctaid.x;
	shl.b32 	%r6, %r1, 1;
	mul.wide.u32 	%rd3, %r6, %r5;
	cvt.u32.u64 	%r8, %rd9;
$L__BB0_4:
	or.b64  	%rd15, %rd9, %rd18;
	and.b64  	%rd16, %rd15, -4294967296;
	setp.ne.s64 	%p5, %rd16, 0;
	@%p5 bra 	$L__BB0_6;
	cvt.u32.u64 	%r7, %rd18;
	rem.u32 	%r9, %r8, %r7;
	cvt.u64.u32 	%rd19, %r9;
	bra.uni 	$L__BB0_7;
$L__BB0_6:
	rem.s64 	%rd19, %rd9, %rd18;
$L__BB0_7:
	setp.ne.s64 	%p6, %rd19, 0;
	@%p6 bra 	$L__BB0_9;
	atom.global.min.s64 	%rd17, [%rd1], %rd18;
	bra.uni 	$L__BB0_10;
$L__BB0_9:
	add.s64 	%rd18, %rd18, %rd3;
	setp.le.s64 	%p7, %rd18, %rd10;
	@%p7 bra 	$L__BB0_4;
$L__BB0_10:
	ret;

}


// ===== COMPILED SASS (sm_100) =====

	.target	sm_100

	.elftype	@"ET_EXEC"


//--------------------- .note.nv.tkinfo           --------------------------
	.section	.note.nv.tkinfo,"",@"SHT_NOTE"
	.sectionflags	@"SHF_NOTE_NV_TKINFO"
	.tkinfo
        /*0018*/ 	.word	0x00000002
        /*0030*/ 	.string	""
        /*0030*/ 	.string	"ptxas"
        /*0030*/ 	.string	"Cuda compilation tools, release 13.0, V13.0.88"
        /*0030*/ 	.string	"Build cuda_13.0.r13.0/compiler.36424714_0"
        /*0030*/ 	.string	"-arch sm_100 -m 64 "



//--------------------- .note.nv.cuinfo           --------------------------
	.section	.note.nv.cuinfo,"",@"SHT_NOTE"
	.sectionflags	@"SHF_NOTE_NV_CUINFO"
        /*0018*/ 	.short	0x0002
        /*001a*/ 	.short	0x0064
        /*001c*/ 	.short	0x0082
	.zero		2


//--------------------- .nv.info                  --------------------------
	.section	.nv.info,"",@"SHT_CUDA_INFO"
	.align	4


	//----- nvinfo : EIATTR_REGCOUNT
	.align		4
        /*0000*/ 	.byte	0x04, 0x2f
        /*0002*/ 	.short	(.L_1 - .L_0)
	.align		4
.L_0:
        /*0004*/ 	.word	index@(_Z12factorKernelxxPx)
        /*0008*/ 	.word	0x00000014


	//----- nvinfo : EIATTR_FRAME_SIZE
	.align		4
.L_1:
        /*000c*/ 	.byte	0x04, 0x11
        /*000e*/ 	.short	(.L_3 - .L_2)
	.align		4
.L_2:
        /*0010*/ 	.word	index@($__internal_0_$__cuda_sm20_rem_s64)
        /*0014*/ 	.word	0x00000000


	//----- nvinfo : EIATTR_FRAME_SIZE
	.align		4
.L_3:
        /*0018*/ 	.byte	0x04, 0x11
        /*001a*/ 	.short	(.L_5 - .L_4)
	.align		4
.L_4:
        /*001c*/ 	.word	index@(_Z12factorKernelxxPx)
        /*0020*/ 	.word	0x00000000


	//----- nvinfo : EIATTR_MIN_STACK_SIZE
	.align		4
.L_5:
        /*0024*/ 	.byte	0x04, 0x12
        /*0026*/ 	.short	(.L_7 - .L_6)
	.align		4
.L_6:
        /*0028*/ 	.word	index@(_Z12factorKernelxxPx)
        /*002c*/ 	.word	0x00000000
.L_7:


//--------------------- .nv.compat                --------------------------
	.section	.nv.compat,"",@"SHT_CUDA_COMPAT_INFO"
	.align	4
        /*0000*/ 	.byte	0x02, 0x09, 0x00, 0x00, 0x02, 0x02, 0x01, 0x00, 0x02, 0x05, 0x05, 0x00, 0x03, 0x07, 0x01, 0x01
        /*0010*/ 	.byte	0x02, 0x03, 0x00, 0x00, 0x02, 0x06, 0x01, 0x00, 0x04, 0x0b, 0x08, 0x00, 0x09, 0x00, 0x00, 0x00
        /*0020*/ 	.byte	0x00, 0x00, 0x00, 0x00


//--------------------- .nv.info._Z12factorKernelxxPx --------------------------
	.section	.nv.info._Z12factorKernelxxPx,"",@"SHT_CUDA_INFO"
	.sectionflags	@""
	.align	4


	//----- nvinfo : EIATTR_CUDA_API_VERSION
	.align		4
        /*0000*/ 	.byte	0x04, 0x37
        /*0002*/ 	.short	(.L_9 - .L_8)
.L_8:
        /*0004*/ 	.word	0x00000082


	//----- nvinfo : EIATTR_KPARAM_INFO
	.align		4
.L_9:
        /*0008*/ 	.byte	0x04, 0x17
        /*000a*/ 	.short	(.L_11 - .L_10)
.L_10:
        /*000c*/ 	.word	0x00000000
        /*0010*/ 	.short	0x0002
        /*0012*/ 	.short	0x0010
        /*0014*/ 	.byte	0x00, 0xf5, 0x21, 0x00


	//----- nvinfo : EIATTR_KPARAM_INFO
	.align		4
.L_11:
        /*0018*/ 	.byte	0x04, 0x17
        /*001a*/ 	.short	(.L_13 - .L_12)
.L_12:
        /*001c*/ 	.word	0x00000000
        /*0020*/ 	.short	0x0001
        /*0022*/ 	.short	0x0008
        /*0024*/ 	.byte	0x00, 0xf0, 0x21, 0x00


	//----- nvinfo : EIATTR_KPARAM_INFO
	.align		4
.L_13:
        /*0028*/ 	.byte	0x04, 0x17
        /*002a*/ 	.short	(.L_15 - .L_14)
.L_14:
        /*002c*/ 	.word	0x00000000
        /*0030*/ 	.short	0x0000
        /*0032*/ 	.short	0x0000
        /*0034*/ 	.byte	0x00, 0xf0, 0x21, 0x00


	//----- nvinfo : EIATTR_SPARSE_MMA_MASK
	.align		4
.L_15:
        /*0038*/ 	.byte	0x03, 0x50
        /*003a*/ 	.short	0x0000


	//----- nvinfo : EIATTR_MAXREG_COUNT
	.align		4
        /*003c*/ 	.byte	0x03, 0x1b
        /*003e*/ 	.short	0x00ff


	//----- nvinfo : EIATTR_MERCURY_ISA_VERSION
	.align		4
        /*0040*/ 	.byte	0x03, 0x5f
        /*0042*/ 	.short	0x0101


	//----- nvinfo : EIATTR_VRC_CTA_INIT_COUNT
	.align		4
        /*0044*/ 	.byte	0x02, 0x4a
	.zero		1
	.zero		1


	//----- nvinfo : EIATTR_EXIT_INSTR_OFFSETS
	.align		4
        /*0048*/ 	.byte	0x04, 0x1c
        /*004a*/ 	.short	(.L_17 - .L_16)


	//   ....[0]....
.L_16:
        /*004c*/ 	.word	0x00000180


	//   ....[1]....
        /*0050*/ 	.word	0x00000430


	//   ....[2]....
        /*0054*/ 	.word	0x00000470


	//----- nvinfo : EIATTR_CRS_STACK_SIZE
	.align		4
.L_17:
        /*0058*/ 	.byte	0x04, 0x1e
        /*005a*/ 	.short	(.L_19 - .L_18)
.L_18:
        /*005c*/ 	.word	0x00000000


	//----- nvinfo : EIATTR_CBANK_PARAM_SIZE
	.align		4
.L_19:
        /*0060*/ 	.byte	0x03, 0x19
        /*0062*/ 	.short	0x0018


	//----- nvinfo : EIATTR_PARAM_CBANK
	.align		4
        /*0064*/ 	.byte	0x04, 0x0a
        /*0066*/ 	.short	(.L_21 - .L_20)
	.align		4
.L_20:
        /*0068*/ 	.word	index@(.nv.constant0._Z12factorKernelxxPx)
        /*006c*/ 	.short	0x0380
        /*006e*/ 	.short	0x0018


	//----- nvinfo : EIATTR_SW_WAR
	.align		4
.L_21:
        /*0070*/ 	.byte	0x04, 0x36
        /*0072*/ 	.short	(.L_23 - .L_22)
.L_22:
        /*0074*/ 	.word	0x00000008
.L_23:


//--------------------- .nv.callgraph             --------------------------
	.section	.nv.callgraph,"",@"SHT_CUDA_CALLGRAPH"
	.align	4
	.sectionentsize	8
	.align		4
        /*0000*/ 	.word	0x00000000
	.align		4
        /*0004*/ 	.word	0xffffffff
	.align		4
        /*0008*/ 	.word	0x00000000
	.align		4
        /*000c*/ 	.word	0xfffffffe
	.align		4
        /*0010*/ 	.word	0x00000000
	.align		4
        /*0014*/ 	.word	0xfffffffd
	.align		4
        /*0018*/ 	.word	0x00000000
	.align		4
        /*001c*/ 	.word	0xfffffffc


//--------------------- .text._Z12factorKernelxxPx --------------------------
	.section	.text._Z12factorKernelxxPx,"ax",@progbits
	.align	128
        .global         _Z12factorKernelxxPx
        .type           _Z12factorKernelxxPx,@function
        .size           _Z12factorKernelxxPx,(.L_x_8 - _Z12factorKernelxxPx)
        .other          _Z12factorKernelxxPx,@"STO_CUDA_ENTRY STV_DEFAULT"
_Z12factorKernelxxPx:
.text._Z12factorKernelxxPx:
[----:B------:R-:W-:Y:S01]  /*0000*/  LDC R1, c[0x0][0x37c] ;  /* 0x0000df00ff017b82 */ /* 0x000fe20000000800 */
[----:B------:R-:W0:Y:S07]  /*0010*/  S2R R9, SR_TID.X ;  /* 0x0000000000097919 */ /* 0x000e2e0000002100 */
[----:B------:R-:W1:Y:S01]  /*0020*/  LDC R2, c[0x0][0x380] ;  /* 0x0000e000ff027b82 */ /* 0x000e620000000800 */
[----:B------:R-:W-:Y:S07]  /*0030*/  BSSY.RECONVERGENT B0, `(.L_x_0) ;  /* 0x000000e000007945 */ /* 0x000fee0003800200 */
[----:B------:R-:W0:Y:S08]  /*0040*/  S2UR UR4, SR_CTAID.X ;  /* 0x00000000000479c3 */ /* 0x000e300000002500 */
[----:B------:R-:W0:Y:S01]  /*0050*/  LDC R0, c[0x0][0x360] ;  /* 0x0000d800ff007b82 */ /* 0x000e220000000800 */
[----:B-1----:R-:W-:-:S04]  /*0060*/  LOP3.LUT R2, R2, 0x1, RZ, 0xc0, !PT ;  /* 0x0000000102027812 */ /* 0x002fc800078ec0ff */
[----:B------:R-:W-:-:S04]  /*0070*/  ISETP.NE.U32.AND P0, PT, R2, 0x1, PT ;  /* 0x000000010200780c */ /* 0x000fc80003f05070 */
[----:B------:R-:W-:Y:S01]  /*0080*/  ISETP.NE.U32.AND.EX P0, PT, RZ, RZ, PT, P0 ;  /* 0x000000ffff00720c */ /* 0x000fe20003f05100 */
[----:B0-----:R-:W-:Y:S01]  /*0090*/  IMAD R9, R0, UR4, R9 ;  /* 0x0000000400097c24 */ /* 0x001fe2000f8e0209 */
[----:B------:R-:W0:Y:S04]  /*00a0*/  LDCU.64 UR4, c[0x0][0x358] ;  /* 0x00006b00ff0477ac */ /* 0x000e280008000a00 */
[----:B------:R-:W-:-:S13]  /*00b0*/  ISETP.NE.OR P0, PT, R9, RZ, !P0 ;  /* 0x000000ff0900720c */ /* 0x000fda0004705670 */
[----:B------:R-:W-:Y:S05]  /*00c0*/  @P0 BRA `(.L_x_1) ;  /* 0x0000000000100947 */ /* 0x000fea0003800000 */
[----:B------:R-:W0:Y:S01]  /*00d0*/  LDC.64 R2, c[0x0][0x390] ;  /* 0x0000e400ff027b82 */ /* 0x000e220000000a00 */
[----:B------:R-:W-:Y:S02]  /*00e0*/  IMAD.MOV.U32 R4, RZ, RZ, 0x2 ;  /* 0x00000002ff047424 */ /* 0x000fe400078e00ff */
[----:B------:R-:W-:-:S05]  /*00f0*/  IMAD.MOV.U32 R5, RZ, RZ, 0x0 ;  /* 0x00000000ff057424 */ /* 0x000fca00078e00ff */
[----:B0-----:R1:W-:Y:S02]  /*0100*/  REDG.E.MIN.S64.STRONG.GPU desc[UR4][R2.64], R4 ;  /* 0x000000040200798e */ /* 0x0013e4000c92e704 */
.L_x_1:
[----:B0-----:R-:W-:Y:S05]  /*0110*/  BSYNC.RECONVERGENT B0 ;  /* 0x0000000000007941 */ /* 0x001fea0003800200 */
.L_x_0:
[----:B------:R-:W0:Y:S01]  /*0120*/  LDCU.64 UR6, c[0x0][0x388] ;  /* 0x00007100ff0677ac */ /* 0x000e220008000a00 */
[----:B------:R-:W-:Y:S02]  /*0130*/  IMAD.MOV.U32 R6, RZ, RZ, 0x3 ;  /* 0x00000003ff067424 */ /* 0x000fe400078e00ff */
[----:B------:R-:W-:Y:S02]  /*0140*/  IMAD.MOV.U32 R7, RZ, RZ, 0x0 ;  /* 0x00000000ff077424 */ /* 0x000fe400078e00ff */
[----:B------:R-:W-:-:S03]  /*0150*/  IMAD.WIDE.U32 R6, R9, 0x2, R6 ;  /* 0x0000000209067825 */ /* 0x000fc600078e0006 */
[----:B0-----:R-:W-:-:S04]  /*0160*/  ISETP.GT.U32.AND P0, PT, R6, UR6, PT ;  /* 0x0000000606007c0c */ /* 0x001fc8000bf04070 */
[----:B------:R-:W-:-:S13]  /*0170*/  ISETP.GT.AND.EX P0, PT, R7, UR7, PT, P0 ;  /* 0x0000000707007c0c */ /* 0x000fda000bf04300 */
[----:B------:R-:W-:Y:S05]  /*0180*/  @P0 EXIT ;  /* 0x000000000000094d */ /* 0x000fea0003800000 */
[----:B------:R-:W0:Y:S01]  /*0190*/  LDCU UR6, c[0x0][0x370] ;  /* 0x00006e00ff0677ac */ /* 0x000e220008000800 */
[----:B-1----:R-:W-:Y:S01]  /*01a0*/  IMAD.SHL.U32 R2, R0, 0x2, RZ ;  /* 0x0000000200027824 */ /* 0x002fe200078e00ff */
[----:B------:R-:W-:Y:S01]  /*01b0*/  MOV R0, R6 ;  /* 0x0000000600007202 */ /* 0x000fe20000000f00 */
[----:B------:R-:W1:Y:S01]  /*01c0*/  LDCU UR10, c[0x0][0x380] ;  /* 0x00007000ff0a77ac */ /* 0x000e620008000800 */
[----:B------:R-:W2:Y:S01]  /*01d0*/  LDCU UR7, c[0x0][0x384] ;  /* 0x00007080ff0777ac */ /* 0x000ea20008000800 */
[----:B------:R-:W3:Y:S01]  /*01e0*/  LDCU.64 UR12, c[0x0][0x388] ;  /* 0x00007100ff0c77ac */ /* 0x000ee20008000a00 */
[----:B0-----:R-:W-:-:S07]  /*01f0*/  IMAD.WIDE.U32 R2, R2, UR6, RZ ;  /* 0x0000000602027c25 */ /* 0x001fce000f8e00ff */
.L_x_6:
[----:B--2---:R-:W-:Y:S01]  /*0200*/  LOP3.LUT R4, R7, UR7, RZ, 0xfc, !PT ;  /* 0x0000000707047c12 */ /* 0x004fe2000f8efcff */
[----:B------:R-:W-:Y:S03]  /*0210*/  BSSY.RECONVERGENT B0, `(.L_x_2) ;  /* 0x000001b000007945 */ /* 0x000fe60003800200 */
[----:B------:R-:W-:-:S13]  /*0220*/  ISETP.NE.U32.AND P0, PT, R4, RZ, PT ;  /* 0x000000ff0400720c */ /* 0x000fda0003f05070 */
[----:B------:R-:W-:Y:S05]  /*0230*/  @P0 BRA `(.L_x_3) ;  /* 0x0000000000500947 */ /* 0x000fea0003800000 */
[----:B------:R-:W0:Y:S01]  /*0240*/  I2F.U32.RP R6, R0 ;  /* 0x0000000000067306 */ /* 0x000e220000209000 */
[----:B------:R-:W-:-:S07]  /*0250*/  ISETP.NE.U32.AND P1, PT, R0, RZ, PT ;  /* 0x000000ff0000720c */ /* 0x000fce0003f25070 */
[----:B0-----:R-:W0:Y:S02]  /*0260*/  MUFU.RCP R6, R6 ;  /* 0x0000000600067308 */ /* 0x001e240000001000 */
[----:B0-----:R-:W-:-:S06]  /*0270*/  VIADD R4, R6, 0xffffffe ;  /* 0x0ffffffe06047836 */ /* 0x001fcc0000000000 */
[----:B------:R0:W2:Y:S02]  /*0280*/  F2I.FTZ.U32.TRUNC.NTZ R5, R4 ;  /* 0x0000000400057305 */ /* 0x0000a4000021f000 */
[----:B0-----:R-:W-:Y:S02]  /*0290*/  IMAD.MOV.U32 R4, RZ, RZ, RZ ;  /* 0x000000ffff047224 */ /* 0x001fe400078e00ff */
[----:B--2---:R-:W-:-:S04]  /*02a0*/  IMAD.MOV R9, RZ, RZ, -R5 ;  /* 0x000000ffff097224 */ /* 0x004fc800078e0a05 */
[----:B------:R-:W-:-:S04]  /*02b0*/  IMAD R9, R9, R0, RZ ;  /* 0x0000000009097224 */ /* 0x000fc800078e02ff */
[----:B------:R-:W-:-:S06]  /*02c0*/  IMAD.HI.U32 R5, R5, R9, R4 ;  /* 0x0000000905057227 */ /* 0x000fcc00078e0004 */
[----:B-1----:R-:W-:-:S04]  /*02d0*/  IMAD.HI.U32 R5, R5, UR10, RZ ;  /* 0x0000000a05057c27 */ /* 0x002fc8000f8e00ff */
[----:B------:R-:W-:-:S04]  /*02e0*/  IMAD.MOV R5, RZ, RZ, -R5 ;  /* 0x000000ffff057224 */ /* 0x000fc800078e0a05 */
[----:B------:R-:W-:-:S05]  /*02f0*/  IMAD R5, R0, R5, UR10 ;  /* 0x0000000a00057e24 */ /* 0x000fca000f8e0205 */
[----:B------:R-:W-:-:S13]  /*0300*/  ISETP.GE.U32.AND P0, PT, R5, R0, PT ;  /* 0x000000000500720c */ /* 0x000fda0003f06070 */
[----:B------:R-:W-:-:S04]  /*0310*/  @P0 IADD3 R5, PT, PT, R5, -R0, RZ ;  /* 0x8000000005050210 */ /* 0x000fc80007ffe0ff */
[----:B------:R-:W-:-:S13]  /*0320*/  ISETP.GE.U32.AND P0, PT, R5, R0, PT ;  /* 0x000000000500720c */ /* 0x000fda0003f06070 */
[----:B------:R-:W-:Y:S01]  /*0330*/  @P0 IMAD.IADD R5, R5, 0x1, -R0 ;  /* 0x0000000105050824 */ /* 0x000fe200078e0a00 */
[----:B------:R-:W-:-:S04]  /*0340*/  @!P1 LOP3.LUT R5, RZ, R0, RZ, 0x33, !PT ;  /* 0x00000000ff059212 */ /* 0x000fc800078e33ff */
[----:B------:R-:W-:-:S04]  /*0350*/  ISETP.NE.U32.AND P0, PT, R5, RZ, PT ;  /* 0x000000ff0500720c */ /* 0x000fc80003f05070 */
[----:B------:R-:W-:Y:S01]  /*0360*/  ISETP.NE.AND.EX P0, PT, RZ, RZ, PT, P0 ;  /* 0x000000ffff00720c */ /* 0x000fe20003f05300 */
[----:B------:R-:W-:-:S12]  /*0370*/  BRA `(.L_x_4) ;  /* 0x0000000000107947 */ /* 0x000fd80003800000 */
.L_x_3:
[----:B------:R-:W-:-:S07]  /*0380*/  MOV R6, 0x3a0 ;  /* 0x000003a000067802 */ /* 0x000fce0000000f00 */
[----:B-1-3--:R-:W-:Y:S05]  /*0390*/  CALL.REL.NOINC `($__internal_0_$__cuda_sm20_rem_s64) ;  /* 0x0000000000387944 */ /* 0x00afea0003c00000 */
[----:B------:R-:W-:-:S04]  /*03a0*/  ISETP.NE.U32.AND P0, PT, R8, RZ, PT ;  /* 0x000000ff0800720c */ /* 0x000fc80003f05070 */
[----:B------:R-:W-:-:S13]  /*03b0*/  ISETP.NE.AND.EX P0, PT, R9, RZ, PT, P0 ;  /* 0x000000ff0900720c */ /* 0x000fda0003f05300 */
.L_x_4:
[----:B---3--:R-:W-:Y:S05]  /*03c0*/  BSYNC.RECONVERGENT B0 ;  /* 0x0000000000007941 */ /* 0x008fea0003800200 */
.L_x_2:
[----:B------:R-:W-:Y:S05]  /*03d0*/  @!P0 BRA `(.L_x_5) ;  /* 0x0000000000188947 */ /* 0x000fea0003800000 */
[----:B------:R-:W-:-:S05]  /*03e0*/  IADD3 R0, P0, PT, R2, R0, RZ ;  /* 0x0000000002007210 */ /* 0x000fca0007f1e0ff */
[----:B------:R-:W-:Y:S01]  /*03f0*/  IMAD.X R7, R3, 0x1, R7, P0 ;  /* 0x0000000103077824 */ /* 0x000fe200000e0607 */
[----:B------:R-:W-:-:S04]  /*0400*/  ISETP.GT.U32.AND P0, PT, R0, UR12, PT ;  /* 0x0000000c00007c0c */ /* 0x000fc8000bf04070 */
[----:B------:R-:W-:-:S13]  /*0410*/  ISETP.GT.AND.EX P0, PT, R7, UR13, PT, P0 ;  /* 0x0000000d07007c0c */ /* 0x000fda000bf04300 */
[----:B------:R-:W-:Y:S05]  /*0420*/  @!P0 BRA `(.L_x_6) ;  /* 0xfffffffc00748947 */ /* 0x000fea000383ffff */
[----:B------:R-:W-:Y:S05]  /*0430*/  EXIT ;  /* 0x000000000000794d */ /* 0x000fea0003800000 */
.L_x_5:
[----:B------:R-:W0:Y:S01]  /*0440*/  LDC.64 R2, c[0x0][0x390] ;  /* 0x0000e400ff027b82 */ /* 0x000e220000000a00 */
[----:B------:R-:W-:-:S05]  /*0450*/  IMAD.MOV.U32 R6, RZ, RZ, R0 ;  /* 0x000000ffff067224 */ /* 0x000fca00078e0000 */
[----:B0-----:R-:W-:Y:S01]  /*0460*/  REDG.E.MIN.S64.STRONG.GPU desc[UR4][R2.64], R6 ;  /* 0x000000060200798e */ /* 0x001fe2000c92e704 */
[----:B------:R-:W-:Y:S05]  /*0470*/  EXIT ;  /* 0x000000000000794d */ /* 0x000fea0003800000 */
        .weak           $__internal_0_$__cuda_sm20_rem_s64
        .type           $__internal_0_$__cuda_sm20_rem_s64,@function
        .size           $__internal_0_$__cuda_sm20_rem_s64,(.L_x_8 - $__internal_0_$__cuda_sm20_rem_s64)
$__internal_0_$__cuda_sm20_rem_s64:
[----:B------:R-:W-:Y:S01]  /*0480*/  IADD3 R5, P1, PT, RZ, -R0, RZ ;  /* 0x80000000ff057210 */ /* 0x000fe20007f3e0ff */
[----:B------:R-:W0:Y:S01]  /*0490*/  LDCU.64 UR8, c[0x0][0x380] ;  /* 0x00007000ff0877ac */ /* 0x000e220008000a00 */
[----:B------:R-:W-:-:S03]  /*04a0*/  ISETP.GE.AND P0, PT, R7, RZ, PT ;  /* 0x000000ff0700720c */ /* 0x000fc60003f06270 */
[----:B------:R-:W-:Y:S01]  /*04b0*/  IMAD.X R8, RZ, RZ, ~R7, P1 ;  /* 0x000000ffff087224 */ /* 0x000fe200008e0e07 */
[----:B------:R-:W-:-:S04]  /*04c0*/  SEL R4, R5, R0, !P0 ;  /* 0x0000000005047207 */ /* 0x000fc80004000000 */
[----:B------:R-:W-:-:S04]  /*04d0*/  SEL R5, R8, R7, !P0 ;  /* 0x0000000708057207 */ /* 0x000fc80004000000 */
[----:B------:R-:W1:Y:S08]  /*04e0*/  I2F.U64.RP R12, R4 ;  /* 0x00000004000c7312 */ /* 0x000e700000309000 */
[----:B-1----:R-:W1:Y:S02]  /*04f0*/  MUFU.RCP R12, R12 ;  /* 0x0000000c000c7308 */ /* 0x002e640000001000 */
[----:B-1----:R-:W-:-:S06]  /*0500*/  IADD3 R8, PT, PT, R12, 0x1ffffffe, RZ ;  /* 0x1ffffffe0c087810 */ /* 0x002fcc0007ffe0ff */
[----:B------:R-:W1:Y:S02]  /*0510*/  F2I.U64.TRUNC R8, R8 ;  /* 0x0000000800087311 */ /* 0x000e64000020d800 */
[----:B-1----:R-:W-:-:S04]  /*0520*/  IMAD.WIDE.U32 R10, R8, R4, RZ ;  /* 0x00000004080a7225 */ /* 0x002fc800078e00ff */
[----:B------:R-:W-:Y:S01]  /*0530*/  IMAD R11, R8, R5, R11 ;  /* 0x00000005080b7224 */ /* 0x000fe200078e020b */
[----:B------:R-:W-:-:S03]  /*0540*/  IADD3 R13, P0, PT, RZ, -R10, RZ ;  /* 0x8000000aff0d7210 */ /* 0x000fc60007f1e0ff */
[----:B------:R-:W-:Y:S02]  /*0550*/  IMAD R11, R9, R4, R11 ;  /* 0x00000004090b7224 */ /* 0x000fe400078e020b */
[----:B------:R-:W-:-:S04]  /*0560*/  IMAD.HI.U32 R10, R8, R13, RZ ;  /* 0x0000000d080a7227 */ /* 0x000fc800078e00ff */
[----:B------:R-:W-:Y:S02]  /*0570*/  IMAD.X R15, RZ, RZ, ~R11, P0 ;  /* 0x000000ffff0f7224 */ /* 0x000fe400000e0e0b */
[----:B------:R-:W-:Y:S02]  /*0580*/  IMAD.MOV.U32 R11, RZ, RZ, R8 ;  /* 0x000000ffff0b7224 */ /* 0x000fe400078e0008 */
[-C--:B------:R-:W-:Y:S02]  /*0590*/  IMAD R17, R9, R15.reuse, RZ ;  /* 0x0000000f09117224 */ /* 0x080fe400078e02ff */
[----:B------:R-:W-:-:S04]  /*05a0*/  IMAD.WIDE.U32 R10, P0, R8, R15, R10 ;  /* 0x0000000f080a7225 */ /* 0x000fc8000780000a */
[----:B------:R-:W-:-:S04]  /*05b0*/  IMAD.HI.U32 R15, R9, R15, RZ ;  /* 0x0000000f090f7227 */ /* 0x000fc800078e00ff */
[----:B------:R-:W-:-:S05]  /*05c0*/  IMAD.HI.U32 R10, P1, R9, R13, R10 ;  /* 0x0000000d090a7227 */ /* 0x000fca000782000a */
[----:B------:R-:W-:Y:S01]  /*05d0*/  IADD3 R11, P2, PT, R17, R10, RZ ;  /* 0x0000000a110b7210 */ /* 0x000fe20007f5e0ff */
[----:B------:R-:W-:-:S04]  /*05e0*/  IMAD.X R10, R15, 0x1, R9, P0 ;  /* 0x000000010f0a7824 */ /* 0x000fc800000e0609 */
[C---:B------:R-:W-:Y:S01]  /*05f0*/  IMAD.WIDE.U32 R8, R11.reuse, R4, RZ ;  /* 0x000000040b087225 */ /* 0x040fe200078e00ff */
[----:B------:R-:W-:Y:S02]  /*0600*/  IADD3.X R13, PT, PT, RZ, RZ, R10, P2, P1 ;  /* 0x000000ffff0d7210 */ /* 0x000fe400017e240a */
[----:B0-----:R-:W-:Y:S01]  /*0610*/  ISETP.LE.AND P1, PT, RZ, UR9, PT ;  /* 0x00000009ff007c0c */ /* 0x001fe2000bf23270 */
[----:B------:R-:W-:Y:S01]  /*0620*/  IMAD R9, R11, R5, R9 ;  /* 0x000000050b097224 */ /* 0x000fe200078e0209 */
[----:B------:R-:W-:Y:S02]  /*0630*/  IADD3 R15, P0, PT, RZ, -R8, RZ ;  /* 0x80000008ff0f7210 */ /* 0x000fe40007f1e0ff */
[----:B------:R-:W-:Y:S01]  /*0640*/  IADD3 R8, P4, PT, RZ, -UR8, RZ ;  /* 0x80000008ff087c10 */ /* 0x000fe2000ff9e0ff */
[----:B------:R-:W-:Y:S02]  /*0650*/  IMAD R9, R13, R4, R9 ;  /* 0x000000040d097224 */ /* 0x000fe400078e0209 */
[----:B------:R-:W-:Y:S01]  /*0660*/  IMAD.HI.U32 R10, R11, R15, RZ ;  /* 0x0000000f0b0a7227 */ /* 0x000fe200078e00ff */
[----:B------:R-:W-:-:S03]  /*0670*/  SEL R8, R8, UR8, !P1 ;  /* 0x0000000808087c07 */ /* 0x000fc6000c800000 */
[----:B------:R-:W-:-:S04]  /*0680*/  IMAD.X R12, RZ, RZ, ~R9, P0 ;  /* 0x000000ffff0c7224 */ /* 0x000fc800000e0e09 */
[----:B------:R-:W-:-:S04]  /*0690*/  IMAD.WIDE.U32 R10, P0, R11, R12, R10 ;  /* 0x0000000c0b0a7225 */ /* 0x000fc8000780000a */
[C---:B------:R-:W-:Y:S02]  /*06a0*/  IMAD R14, R13.reuse, R12, RZ ;  /* 0x0000000c0d0e7224 */ /* 0x040fe400078e02ff */
[----:B------:R-:W-:-:S04]  /*06b0*/  IMAD.HI.U32 R9, P2, R13, R15, R10 ;  /* 0x0000000f0d097227 */ /* 0x000fc8000784000a */
[----:B------:R-:W-:Y:S01]  /*06c0*/  IMAD.HI.U32 R10, R13, R12, RZ ;  /* 0x0000000c0d0a7227 */ /* 0x000fe200078e00ff */
[----:B------:R-:W-:Y:S02]  /*06d0*/  IADD3 R9, P3, PT, R14, R9, RZ ;  /* 0x000000090e097210 */ /* 0x000fe40007f7e0ff */
[----:B------:R-:W-:Y:S01]  /*06e0*/  IADD3.X R12, PT, PT, RZ, ~UR9, RZ, P4, !PT ;  /* 0x80000009ff0c7c10 */ /* 0x000fe2000a7fe4ff */
[----:B------:R-:W-:Y:S02]  /*06f0*/  IMAD.X R13, R10, 0x1, R13, P0 ;  /* 0x000000010a0d7824 */ /* 0x000fe400000e060d */
[----:B------:R-:W-:Y:S01]  /*0700*/  IMAD.HI.U32 R10, R9, R8, RZ ;  /* 0x00000008090a7227 */ /* 0x000fe200078e00ff */
[----:B------:R-:W-:Y:S02]  /*0710*/  SEL R12, R12, UR9, !P1 ;  /* 0x000000090c0c7c07 */ /* 0x000fe4000c800000 */
[----:B------:R-:W-:Y:S01]  /*0720*/  IADD3.X R13, PT, PT, RZ, RZ, R13, P3, P2 ;  /* 0x000000ffff0d7210 */ /* 0x000fe20001fe440d */
[----:B------:R-:W-:-:S02]  /*0730*/  IMAD.MOV.U32 R11, RZ, RZ, RZ ;  /* 0x000000ffff0b7224 */ /* 0x000fc400078e00ff */
[----:B------:R-:W-:-:S04]  /*0740*/  IMAD.WIDE.U32 R10, R9, R12, R10 ;  /* 0x0000000c090a7225 */ /* 0x000fc800078e000a */
[C---:B------:R-:W-:Y:S02]  /*0750*/  IMAD R15, R13.reuse, R12, RZ ;  /* 0x0000000c0d0f7224 */ /* 0x040fe400078e02ff */
[----:B------:R-:W-:-:S04]  /*0760*/  IMAD.HI.U32 R10, P0, R13, R8, R10 ;  /* 0x000000080d0a7227 */ /* 0x000fc8000780000a */
[----:B------:R-:W-:Y:S01]  /*0770*/  IMAD.HI.U32 R9, R13, R12, RZ ;  /* 0x0000000c0d097227 */ /* 0x000fe200078e00ff */
[----:B------:R-:W-:-:S03]  /*0780*/  IADD3 R13, P2, PT, R15, R10, RZ ;  /* 0x0000000a0f0d7210 */ /* 0x000fc60007f5e0ff */
[----:B------:R-:W-:Y:S02]  /*0790*/  IMAD.X R9, RZ, RZ, R9, P0 ;  /* 0x000000ffff097224 */ /* 0x000fe400000e0609 */
[----:B------:R-:W-:-:S03]  /*07a0*/  IMAD.WIDE.U32 R10, R13, R4, RZ ;  /* 0x000000040d0a7225 */ /* 0x000fc600078e00ff */
[----:B------:R-:W-:Y:S01]  /*07b0*/  IADD3.X R9, PT, PT, RZ, R9, RZ, P2, !PT ;  /* 0x00000009ff097210 */ /* 0x000fe200017fe4ff */
[----:B------:R-:W-:Y:S01]  /*07c0*/  IMAD R13, R13, R5, R11 ;  /* 0x000000050d0d7224 */ /* 0x000fe200078e020b */
[----:B------:R-:W-:-:S03]  /*07d0*/  IADD3 R15, P2, PT, -R10, R8, RZ ;  /* 0x000000080a0f7210 */ /* 0x000fc60007f5e1ff */
[-C--:B------:R-:W-:Y:S01]  /*07e0*/  IMAD R9, R9, R4.reuse, R13 ;  /* 0x0000000409097224 */ /* 0x080fe200078e020d */
[----:B------:R-:W-:-:S03]  /*07f0*/  ISETP.GE.U32.AND P0, PT, R15, R4, PT ;  /* 0x000000040f00720c */ /* 0x000fc60003f06070 */
[----:B------:R-:W-:Y:S01]  /*0800*/  IMAD.X R9, R12, 0x1, ~R9, P2 ;  /* 0x000000010c097824 */ /* 0x000fe200010e0e09 */
[----:B------:R-:W-:-:S04]  /*0810*/  IADD3 R11, P2, PT, R15, -R4, RZ ;  /* 0x800000040f0b7210 */ /* 0x000fc80007f5e0ff */
[C---:B------:R-:W-:Y:S01]  /*0820*/  ISETP.GE.U32.AND.EX P0, PT, R9.reuse, R5, PT, P0 ;  /* 0x000000050900720c */ /* 0x040fe20003f06100 */
[----:B------:R-:W-:-:S03]  /*0830*/  IMAD.X R13, R9, 0x1, ~R5, P2 ;  /* 0x00000001090d7824 */ /* 0x000fc600010e0e05 */
[----:B------:R-:W-:Y:S02]  /*0840*/  SEL R11, R11, R15, P0 ;  /* 0x0000000f0b0b7207 */ /* 0x000fe40000000000 */
[----:B------:R-:W-:Y:S02]  /*0850*/  SEL R13, R13, R9, P0 ;  /* 0x000000090d0d7207 */ /* 0x000fe40000000000 */
[CC--:B------:R-:W-:Y:S02]  /*0860*/  ISETP.GE.U32.AND P0, PT, R11.reuse, R4.reuse, PT ;  /* 0x000000040b00720c */ /* 0x0c0fe40003f06070 */
[----:B------:R-:W-:Y:S02]  /*0870*/  IADD3 R8, P2, PT, R11, -R4, RZ ;  /* 0x800000040b087210 */ /* 0x000fe40007f5e0ff */
[----:B------:R-:W-:-:S03]  /*0880*/  ISETP.GE.U32.AND.EX P0, PT, R13, R5, PT, P0 ;  /* 0x000000050d00720c */ /* 0x000fc60003f06100 */
[----:B------:R-:W-:Y:S01]  /*0890*/  IMAD.X R9, R13, 0x1, ~R5, P2 ;  /* 0x000000010d097824 */ /* 0x000fe200010e0e05 */
[----:B------:R-:W-:-:S04]  /*08a0*/  SEL R8, R8, R11, P0 ;  /* 0x0000000b08087207 */ /* 0x000fc80000000000 */
[----:B------:R-:W-:Y:S02]  /*08b0*/  SEL R9, R9, R13, P0 ;  /* 0x0000000d09097207 */ /* 0x000fe40000000000 */
[-C--:B------:R-:W-:Y:S02]  /*08c0*/  IADD3 R5, P2, PT, RZ, -R8.reuse, RZ ;  /* 0x80000008ff057210 */ /* 0x080fe40007f5e0ff */
[----:B------:R-:W-:Y:S02]  /*08d0*/  ISETP.NE.U32.AND P0, PT, R0, RZ, PT ;  /* 0x000000ff0000720c */ /* 0x000fe40003f05070 */
[-C--:B------:R-:W-:Y:S02]  /*08e0*/  IADD3.X R4, PT, PT, RZ, ~R9.reuse, RZ, P2, !PT ;  /* 0x80000009ff047210 */ /* 0x080fe400017fe4ff */
[----:B------:R-:W-:Y:S01]  /*08f0*/  SEL R8, R5, R8, !P1 ;  /* 0x0000000805087207 */ /* 0x000fe20004800000 */
[----:B------:R-:W-:Y:S01]  /*0900*/  IMAD.MOV.U32 R5, RZ, RZ, 0x0 ;  /* 0x00000000ff057424 */ /* 0x000fe200078e00ff */
[----:B------:R-:W-:Y:S01]  /*0910*/  SEL R9, R4, R9, !P1 ;  /* 0x0000000904097207 */ /* 0x000fe20004800000 */
[----:B------:R-:W-:Y:S01]  /*0920*/  IMAD.MOV.U32 R4, RZ, RZ, R6 ;  /* 0x000000ffff047224 */ /* 0x000fe200078e0006 */
[----:B------:R-:W-:-:S04]  /*0930*/  ISETP.NE.AND.EX P0, PT, R7, RZ, PT, P0 ;  /* 0x000000ff0700720c */ /* 0x000fc80003f05300 */
[----:B------:R-:W-:Y:S02]  /*0940*/  SEL R8, R8, 0xffffffff, P0 ;  /* 0xffffffff08087807 */ /* 0x000fe40000000000 */
[----:B------:R-:W-:Y:S01]  /*0950*/  SEL R9, R9, 0xffffffff, P0 ;  /* 0xffffffff09097807 */ /* 0x000fe20000000000 */
[----:B------:R-:W-:Y:S06]  /*0960*/  RET.REL.NODEC R4 `(_Z12factorKernelxxPx) ;  /* 0xfffffff404a47950 */ /* 0x000fec0003c3ffff */
.L_x_7:
[----:B------:R-:W-:-:S00]  /*0970*/  BRA `(.L_x_7) ;  /* 0xfffffffc00fc7947 */ /* 0x000fc0000383ffff */
[----:B------:R-:W-:-:S00]  /*0980*/  NOP ;  /* 0x0000000000007918 */ /* 0x000fc00000000000 */
[----:B------:R-:W-:-:S00]  /*0990*/  NOP ;  /* 0x0000000000007918 */ /* 0x000fc00000000000 */
[----:B------:R-:W-:-:S00]  /*09a0*/  NOP ;  /* 0x0000000000007918 */ /* 0x000fc00000000000 */
[----:B------:R-:W-:-:S00]  /*09b0*/  NOP ;  /* 0x0000000000007918 */ /* 0x000fc00000000000 */
[----:B------:R-:W-:-:S00]  /*09c0*/  NOP ;  /* 0x0000000000007918 */ /* 0x000fc00000000000 */
[----:B------:R-:W-:-:S00]  /*09d0*/  NOP ;  /* 0x0000000000007918 */ /* 0x000fc00000000000 */
[----:B------:R-:W-:-:S00]  /*09e0*/  NOP ;  /* 0x0000000000007918 */ /* 0x000fc00000000000 */
[----:B------:R-:W-:-:S00]  /*09f0*/  NOP ;  /* 0x0000000000007918 */ /* 0x000fc00000000000 */
.L_x_8:


//--------------------- .nv.shared.reserved.0     --------------------------
	.section	.nv.shared.reserved.0,"aw",@nobits
	.weak		__nv_reservedSMEM_offset_0_alias
	.size		__nv_reservedSMEM_offset_0_alias, 0, 64
	.other		__nv_reservedSMEM_offset_0_alias,@"STO_CUDA_RESERVED_SHARED STV_DEFAULT"
__nv_reservedSMEM_offset_0_alias:
	.zero		0
	.zero		64


//--------------------- .nv.constant0._Z12factorKernelxxPx --------------------------
	.section	.nv.constant0._Z12factorKernelxxPx,"a",@progbits
	.sectionflags	@""
	.align	4
.nv.constant0._Z12factorKernelxxPx:
	.zero		920


//--------------------- SYMBOLS --------------------------

	.type		.nv.reservedSmem.offset0,@object
	.size		.nv.reservedSmem.offset0,0x4
